//
// Generated by NVIDIA NVVM Compiler
//
// Compiler Build ID: CL-36424714
// Cuda compilation tools, release 13.0, V13.0.88
// Based on NVVM 20.0.0
//

.version 9.0
.target sm_100
.address_size 64

	// .globl	f

.visible .entry f(
	.param .u64 .ptr .align 1 f_param_0,
	.param .u64 .ptr .align 1 f_param_1,
	.param .u32 f_param_2
)
{
	.reg .pred 	%p<6>;
	.reg .b32 	%r<23>;
	.reg .b32 	%f<16>;
	.reg .b64 	%rd<13>;

	ld.param.u64 	%rd5, [f_param_0];
	ld.param.u64 	%rd6, [f_param_1];
	ld.param.u32 	%r13, [f_param_2];
	cvta.to.global.u64 	%rd1, %rd6;
	cvta.to.global.u64 	%rd2, %rd5;
	mov.u32 	%r14, %ctaid.x;
	mov.u32 	%r15, %ntid.x;
	mul.lo.s32 	%r1, %r14, %r15;
	mov.u32 	%r2, %tid.x;
	add.s32 	%r21, %r1, %r2;
	setp.le.s32 	%p1, %r13, %r21;
	@%p1 bra 	$L__BB0_7;
	sub.s32 	%r16, %r13, %r21;
	and.b32  	%r4, %r16, 3;
	setp.eq.s32 	%p2, %r4, 0;
	@%p2 bra 	$L__BB0_4;
	neg.s32 	%r19, %r4;
$L__BB0_3:
	.pragma "nounroll";
	mul.wide.s32 	%rd7, %r21, 4;
	add.s64 	%rd8, %rd1, %rd7;
	add.s64 	%rd9, %rd2, %rd7;
	ld.global.f32 	%f1, [%rd9];
	ld.global.f32 	%f2, [%rd8];
	add.f32 	%f3, %f1, %f2;
	st.global.f32 	[%rd9], %f3;
	add.s32 	%r21, %r21, 1;
	add.s32 	%r19, %r19, 1;
	setp.ne.s32 	%p3, %r19, 0;
	@%p3 bra 	$L__BB0_3;
$L__BB0_4:
	sub.s32 	%r17, %r1, %r13;
	add.s32 	%r18, %r17, %r2;
	setp.gt.u32 	%p4, %r18, -4;
	@%p4 bra 	$L__BB0_7;
	add.s64 	%rd3, %rd2, 8;
	add.s64 	%rd4, %rd1, 8;
$L__BB0_6:
	mul.wide.s32 	%rd10, %r21, 4;
	add.s64 	%rd11, %rd3, %rd10;
	add.s64 	%rd12, %rd4, %rd10;
	ld.global.f32 	%f4, [%rd11+-8];
	ld.global.f32 	%f5, [%rd12+-8];
	add.f32 	%f6, %f4, %f5;
	st.global.f32 	[%rd11+-8], %f6;
	ld.global.f32 	%f7, [%rd11+-4];
	ld.global.f32 	%f8, [%rd12+-4];
	add.f32 	%f9, %f7, %f8;
	st.global.f32 	[%rd11+-4], %f9;
	ld.global.f32 	%f10, [%rd11];
	ld.global.f32 	%f11, [%rd12];
	add.f32 	%f12, %f10, %f11;
	st.global.f32 	[%rd11], %f12;
	ld.global.f32 	%f13, [%rd11+4];
	ld.global.f32 	%f14, [%rd12+4];
	add.f32 	%f15, %f13, %f14;
	st.global.f32 	[%rd11+4], %f15;
	add.s32 	%r21, %r21, 4;
	setp.lt.s32 	%p5, %r21, %r13;
	@%p5 bra 	$L__BB0_6;
$L__BB0_7:
	ret;

}
	// .globl	g
.visible .entry g(
	.param .u64 .ptr .align 1 g_param_0,
	.param .u64 .ptr .align 1 g_param_1,
	.param .u64 .ptr .align 1 g_param_2,
	.param .u32 g_param_3
)
{
	.reg .pred 	%p<6>;
	.reg .b32 	%r<23>;
	.reg .b32 	%f<16>;
	.reg .b64 	%rd<18>;

	ld.param.u64 	%rd7, [g_param_0];
	ld.param.u64 	%rd8, [g_param_1];
	ld.param.u64 	%rd9, [g_param_2];
	ld.param.u32 	%r13, [g_param_3];
	cvta.to.global.u64 	%rd1, %rd8;
	cvta.to.global.u64 	%rd2, %rd9;
	cvta.to.global.u64 	%rd3, %rd7;
	mov.u32 	%r14, %ctaid.x;
	mov.u32 	%r15, %ntid.x;
	mul.lo.s32 	%r1, %r14, %r15;
	mov.u32 	%r2, %tid.x;
	add.s32 	%r21, %r1, %r2;
	setp.le.s32 	%p1, %r13, %r21;
	@%p1 bra 	$L__BB1_7;
	sub.s32 	%r16, %r13, %r21;
	and.b32  	%r4, %r16, 3;
	setp.eq.s32 	%p2, %r4, 0;
	@%p2 bra 	$L__BB1_4;
	neg.s32 	%r19, %r4;
$L__BB1_3:
	.pragma "nounroll";
	mul.wide.s32 	%rd10, %r21, 4;
	add.s64 	%rd11, %rd1, %rd10;
	add.s64 	%rd12, %rd2, %rd10;
	add.s64 	%rd13, %rd3, %rd10;
	ld.global.f32 	%f1, [%rd13];
	ld.global.f32 	%f2, [%rd12];
	mul.f32 	%f3, %f1, %f2;
	st.global.f32 	[%rd11], %f3;
	add.s32 	%r21, %r21, 1;
	add.s32 	%r19, %r19, 1;
	setp.ne.s32 	%p3, %r19, 0;
	@%p3 bra 	$L__BB1_3;
$L__BB1_4:
	sub.s32 	%r17, %r1, %r13;
	add.s32 	%r18, %r17, %r2;
	setp.gt.u32 	%p4, %r18, -4;
	@%p4 bra 	$L__BB1_7;
	add.s64 	%rd4, %rd3, 8;
	add.s64 	%rd5, %rd2, 8;
	add.s64 	%rd6, %rd1, 8;
$L__BB1_6:
	mul.wide.s32 	%rd14, %r21, 4;
	add.s64 	%rd15, %rd4, %rd14;
	add.s64 	%rd16, %rd5, %rd14;
	add.s64 	%rd17, %rd6, %rd14;
	ld.global.f32 	%f4, [%rd15+-8];
	ld.global.f32 	%f5, [%rd16+-8];
	mul.f32 	%f6, %f4, %f5;
	st.global.f32 	[%rd17+-8], %f6;
	ld.global.f32 	%f7, [%rd15+-4];
	ld.global.f32 	%f8, [%rd16+-4];
	mul.f32 	%f9, %f7, %f8;
	st.global.f32 	[%rd17+-4], %f9;
	ld.global.f32 	%f10, [%rd15];
	ld.global.f32 	%f11, [%rd16];
	mul.f32 	%f12, %f10, %f11;
	st.global.f32 	[%rd17], %f12;
	ld.global.f32 	%f13, [%rd15+4];
	ld.global.f32 	%f14, [%rd16+4];
	mul.f32 	%f15, %f13, %f14;
	st.global.f32 	[%rd17+4], %f15;
	add.s32 	%r21, %r21, 4;
	setp.lt.s32 	%p5, %r21, %r13;
	@%p5 bra 	$L__BB1_6;
$L__BB1_7:
	ret;

}


// ===== COMPILED SASS (sm_100) =====

	.target	sm_100

	.elftype	@"ET_EXEC"


//--------------------- .note.nv.tkinfo           --------------------------
	.section	.note.nv.tkinfo,"",@"SHT_NOTE"
	.sectionflags	@"SHF_NOTE_NV_TKINFO"
	.tkinfo
        /*0018*/ 	.word	0x00000002
        /*0030*/ 	.string	""
        /*0030*/ 	.string	"ptxas"
        /*0030*/ 	.string	"Cuda compilation tools, release 13.0, V13.0.88"
        /*0030*/ 	.string	"Build cuda_13.0.r13.0/compiler.36424714_0"
        /*0030*/ 	.string	"-arch sm_100 -m 64 "



//--------------------- .note.nv.cuinfo           --------------------------
	.section	.note.nv.cuinfo,"",@"SHT_NOTE"
	.sectionflags	@"SHF_NOTE_NV_CUINFO"
        /*0018*/ 	.short	0x0002
        /*001a*/ 	.short	0x0064
        /*001c*/ 	.short	0x0082
	.zero		2


//--------------------- .nv.info                  --------------------------
	.section	.nv.info,"",@"SHT_CUDA_INFO"
	.align	4


	//----- nvinfo : EIATTR_REGCOUNT
	.align		4
        /*0000*/ 	.byte	0x04, 0x2f
        /*0002*/ 	.short	(.L_1 - .L_0)
	.align		4
.L_0:
        /*0004*/ 	.word	index@(f)
        /*0008*/ 	.word	0x00000012


	//----- nvinfo : EIATTR_FRAME_SIZE
	.align		4
.L_1:
        /*000c*/ 	.byte	0x04, 0x11
        /*000e*/ 	.short	(.L_3 - .L_2)
	.align		4
.L_2:
        /*0010*/ 	.word	index@(f)
        /*0014*/ 	.word	0x00000000


	//----- nvinfo : EIATTR_REGCOUNT
	.align		4
.L_3:
        /*0018*/ 	.byte	0x04, 0x2f
        /*001a*/ 	.short	(.L_5 - .L_4)
	.align		4
.L_4:
        /*001c*/ 	.word	index@(g)
        /*0020*/ 	.word	0x00000014


	//----- nvinfo : EIATTR_FRAME_SIZE
	.align		4
.L_5:
        /*0024*/ 	.byte	0x04, 0x11
        /*0026*/ 	.short	(.L_7 - .L_6)
	.align		4
.L_6:
        /*0028*/ 	.word	index@(g)
        /*002c*/ 	.word	0x00000000


	//----- nvinfo : EIATTR_MIN_STACK_SIZE
	.align		4
.L_7:
        /*0030*/ 	.byte	0x04, 0x12
        /*0032*/ 	.short	(.L_9 - .L_8)
	.align		4
.L_8:
        /*0034*/ 	.word	index@(g)
        /*0038*/ 	.word	0x00000000


	//----- nvinfo : EIATTR_MIN_STACK_SIZE
	.align		4
.L_9:
        /*003c*/ 	.byte	0x04, 0x12
        /*003e*/ 	.short	(.L_11 - .L_10)
	.align		4
.L_10:
        /*0040*/ 	.word	index@(f)
        /*0044*/ 	.word	0x00000000
.L_11:


//--------------------- .nv.compat                --------------------------
	.section	.nv.compat,"",@"SHT_CUDA_COMPAT_INFO"
	.align	4
        /*0000*/ 	.byte	0x02, 0x09, 0x00, 0x00, 0x02, 0x02, 0x01, 0x00, 0x02, 0x05, 0x05, 0x00, 0x03, 0x07, 0x01, 0x01
        /*0010*/ 	.byte	0x02, 0x03, 0x00, 0x00, 0x02, 0x06, 0x01, 0x00, 0x04, 0x0b, 0x08, 0x00, 0x09, 0x00, 0x00, 0x00
        /*0020*/ 	.byte	0x00, 0x00, 0x00, 0x00


//--------------------- .nv.info.g                --------------------------
	.section	.nv.info.g,"",@"SHT_CUDA_INFO"
	.sectionflags	@""
	.align	4


	//----- nvinfo : EIATTR_CUDA_API_VERSION
	.align		4
        /*0000*/ 	.byte	0x04, 0x37
        /*0002*/ 	.short	(.L_13 - .L_12)
.L_12:
        /*0004*/ 	.word	0x00000082


	//----- nvinfo : EIATTR_KPARAM_INFO
	.align		4
.L_13:
        /*0008*/ 	.byte	0x04, 0x17
        /*000a*/ 	.short	(.L_15 - .L_14)
.L_14:
        /*000c*/ 	.word	0x00000000
        /*0010*/ 	.short	0x0003
        /*0012*/ 	.short	0x0018
        /*0014*/ 	.byte	0x00, 0xf0, 0x11, 0x00


	//----- nvinfo : EIATTR_KPARAM_INFO
	.align		4
.L_15:
        /*0018*/ 	.byte	0x04, 0x17
        /*001a*/ 	.short	(.L_17 - .L_16)
.L_16:
        /*001c*/ 	.word	0x00000000
        /*0020*/ 	.short	0x0002
        /*0022*/ 	.short	0x0010
        /*0024*/ 	.byte	0x00, 0xf5, 0x21, 0x00


	//----- nvinfo : EIATTR_KPARAM_INFO
	.align		4
.L_17:
        /*0028*/ 	.byte	0x04, 0x17
        /*002a*/ 	.short	(.L_19 - .L_18)
.L_18:
        /*002c*/ 	.word	0x00000000
        /*0030*/ 	.short	0x0001
        /*0032*/ 	.short	0x0008
        /*0034*/ 	.byte	0x00, 0xf5, 0x21, 0x00


	//----- nvinfo : EIATTR_KPARAM_INFO
	.align		4
.L_19:
        /*0038*/ 	.byte	0x04, 0x17
        /*003a*/ 	.short	(.L_21 - .L_20)
.L_20:
        /*003c*/ 	.word	0x00000000
        /*0040*/ 	.short	0x0000
        /*0042*/ 	.short	0x0000
        /*0044*/ 	.byte	0x00, 0xf5, 0x21, 0x00


	//----- nvinfo : EIATTR_SPARSE_MMA_MASK
	.align		4
.L_21:
        /*0048*/ 	.byte	0x03, 0x50
        /*004a*/ 	.short	0x0000


	//----- nvinfo : EIATTR_MAXREG_COUNT
	.align		4
        /*004c*/ 	.byte	0x03, 0x1b
        /*004e*/ 	.short	0x00ff


	//----- nvinfo : EIATTR_MERCURY_ISA_VERSION
	.align		4
        /*0050*/ 	.byte	0x03, 0x5f
        /*0052*/ 	.short	0x0101


	//----- nvinfo : EIATTR_VRC_CTA_INIT_COUNT
	.align		4
        /*0054*/ 	.byte	0x02, 0x4a
	.zero		1
	.zero		1


	//----- nvinfo : EIATTR_EXIT_INSTR_OFFSETS
	.align		4
        /*0058*/ 	.byte	0x04, 0x1c
        /*005a*/ 	.short	(.L_23 - .L_22)


	//   ....[0]....
.L_22:
        /*005c*/ 	.word	0x00000080


	//   ....[1]....
        /*0060*/ 	.word	0x00000200


	//   ....[2]....
        /*0064*/ 	.word	0x00000450


	//----- nvinfo : EIATTR_CRS_STACK_SIZE
	.align		4
.L_23:
        /*0068*/ 	.byte	0x04, 0x1e
        /*006a*/ 	.short	(.L_25 - .L_24)
.L_24:
        /*006c*/ 	.word	0x00000000


	//----- nvinfo : EIATTR_CBANK_PARAM_SIZE
	.align		4
.L_25:
        /*0070*/ 	.byte	0x03, 0x19
        /*0072*/ 	.short	0x001c


	//----- nvinfo : EIATTR_PARAM_CBANK
	.align		4
        /*0074*/ 	.byte	0x04, 0x0a
        /*0076*/ 	.short	(.L_27 - .L_26)
	.align		4
.L_26:
        /*0078*/ 	.word	index@(.nv.constant0.g)
        /*007c*/ 	.short	0x0380
        /*007e*/ 	.short	0x001c


	//----- nvinfo : EIATTR_SW_WAR
	.align		4
.L_27:
        /*0080*/ 	.byte	0x04, 0x36
        /*0082*/ 	.short	(.L_29 - .L_28)
.L_28:
        /*0084*/ 	.word	0x00000008
.L_29:


//--------------------- .nv.info.f                --------------------------
	.section	.nv.info.f,"",@"SHT_CUDA_INFO"
	.sectionflags	@""
	.align	4


	//----- nvinfo : EIATTR_CUDA_API_VERSION
	.align		4
        /*0000*/ 	.byte	0x04, 0x37
        /*0002*/ 	.short	(.L_31 - .L_30)
.L_30:
        /*0004*/ 	.word	0x00000082


	//----- nvinfo : EIATTR_KPARAM_INFO
	.align		4
.L_31:
        /*0008*/ 	.byte	0x04, 0x17
        /*000a*/ 	.short	(.L_33 - .L_32)
.L_32:
        /*000c*/ 	.word	0x00000000
        /*0010*/ 	.short	0x0002
        /*0012*/ 	.short	0x0010
        /*0014*/ 	.byte	0x00, 0xf0, 0x11, 0x00


	//----- nvinfo : EIATTR_KPARAM_INFO
	.align		4
.L_33:
        /*0018*/ 	.byte	0x04, 0x17
        /*001a*/ 	.short	(.L_35 - .L_34)
.L_34:
        /*001c*/ 	.word	0x00000000
        /*0020*/ 	.short	0x0001
        /*0022*/ 	.short	0x0008
        /*0024*/ 	.byte	0x00, 0xf5, 0x21, 0x00


	//----- nvinfo : EIATTR_KPARAM_INFO
	.align		4
.L_35:
        /*0028*/ 	.byte	0x04, 0x17
        /*002a*/ 	.short	(.L_37 - .L_36)
.L_36:
        /*002c*/ 	.word	0x00000000
        /*0030*/ 	.short	0x0000
        /*0032*/ 	.short	0x0000
        /*0034*/ 	.byte	0x00, 0xf5, 0x21, 0x00


	//----- nvinfo : EIATTR_SPARSE_MMA_MASK
	.align		4
.L_37:
        /*0038*/ 	.byte	0x03, 0x50
        /*003a*/ 	.short	0x0000


	//----- nvinfo : EIATTR_MAXREG_COUNT
	.align		4
        /*003c*/ 	.byte	0x03, 0x1b
        /*003e*/ 	.short	0x00ff


	//----- nvinfo : EIATTR_MERCURY_ISA_VERSION
	.align		4
        /*0040*/ 	.byte	0x03, 0x5f
        /*0042*/ 	.short	0x0101


	//----- nvinfo : EIATTR_VRC_CTA_INIT_COUNT
	.align		4
        /*0044*/ 	.byte	0x02, 0x4a
	.zero		1
	.zero		1


	//----- nvinfo : EIATTR_EXIT_INSTR_OFFSETS
	.align		4
        /*0048*/ 	.byte	0x04, 0x1c
        /*004a*/ 	.short	(.L_39 - .L_38)


	//   ....[0]....
.L_38:
        /*004c*/ 	.word	0x00000080


	//   ....[1]....
        /*0050*/ 	.word	0x000001e0


	//   ....[2]....
        /*0054*/ 	.word	0x000003d0


	//----- nvinfo : EIATTR_CRS_STACK_SIZE
	.align		4
.L_39:
        /*0058*/ 	.byte	0x04, 0x1e
        /*005a*/ 	.short	(.L_41 - .L_40)
.L_40:
        /*005c*/ 	.word	0x00000000


	//----- nvinfo : EIATTR_CBANK_PARAM_SIZE
	.align		4
.L_41:
        /*0060*/ 	.byte	0x03, 0x19
        /*0062*/ 	.short	0x0014


	//----- nvinfo : EIATTR_PARAM_CBANK
	.align		4
        /*0064*/ 	.byte	0x04, 0x0a
        /*0066*/ 	.short	(.L_43 - .L_42)
	.align		4
.L_42:
        /*0068*/ 	.word	index@(.nv.constant0.f)
        /*006c*/ 	.short	0x0380
        /*006e*/ 	.short	0x0014


	//----- nvinfo : EIATTR_SW_WAR
	.align		4
.L_43:
        /*0070*/ 	.byte	0x04, 0x36
        /*0072*/ 	.short	(.L_45 - .L_44)
.L_44:
        /*0074*/ 	.word	0x00000008
.L_45:


//--------------------- .nv.callgraph             --------------------------
	.section	.nv.callgraph,"",@"SHT_CUDA_CALLGRAPH"
	.align	4
	.sectionentsize	8
	.align		4
        /*0000*/ 	.word	0x00000000
	.align		4
        /*0004*/ 	.word	0xffffffff
	.align		4
        /*0008*/ 	.word	0x00000000
	.align		4
        /*000c*/ 	.word	0xfffffffe
	.align		4
        /*0010*/ 	.word	0x00000000
	.align		4
        /*0014*/ 	.word	0xfffffffd
	.align		4
        /*0018*/ 	.word	0x00000000
	.align		4
        /*001c*/ 	.word	0xfffffffc


//--------------------- .text.g                   --------------------------
	.section	.text.g,"ax",@progbits
	.align	128
        .global         g
        .type           g,@function
        .size           g,(.L_x_10 - g)
        .other          g,@"STO_CUDA_ENTRY STV_DEFAULT"
g:
.text.g:
[----:B------:R-:W-:Y:S01]  /*0000*/  LDC R1, c[0x0][0x37c] ;  /* 0x0000df00ff017b82 */ /* 0x000fe20000000800 */
[----:B------:R-:W0:Y:S07]  /*0010*/  S2R R5, SR_TID.X ;  /* 0x0000000000057919 */ /* 0x000e2e0000002100 */
[----:B------:R-:W1:Y:S01]  /*0020*/  S2UR UR4, SR_CTAID.X ;  /* 0x00000000000479c3 */ /* 0x000e620000002500 */
[----:B------:R-:W1:Y:S07]  /*0030*/  LDCU UR5, c[0x0][0x360] ;  /* 0x00006c00ff0577ac */ /* 0x000e6e0008000800 */
[----:B------:R-:W2:Y:S01]  /*0040*/  LDC R0, c[0x0][0x398] ;  /* 0x0000e600ff007b82 */ /* 0x000ea20000000800 */
[----:B-1----:R-:W-:-:S06]  /*0050*/  UIMAD UR4, UR4, UR5, URZ ;  /* 0x00000005040472a4 */ /* 0x002fcc000f8e02ff */
[----:B0-----:R-:W-:-:S04]  /*0060*/  IADD3 R3, PT, PT, R5, UR4, RZ ;  /* 0x0000000405037c10 */ /* 0x001fc8000fffe0ff */
[----:B--2---:R-:W-:-:S13]  /*0070*/  ISETP.GE.AND P0, PT, R3, R0, PT ;  /* 0x000000000300720c */ /* 0x004fda0003f06270 */
[----:B------:R-:W-:Y:S05]  /*0080*/  @P0 EXIT ;  /* 0x000000000000094d */ /* 0x000fea0003800000 */
[----:B------:R-:W-:Y:S01]  /*0090*/  IADD3 R2, PT, PT, -R3, R0, RZ ;  /* 0x0000000003027210 */ /* 0x000fe20007ffe1ff */
[----:B------:R-:W0:Y:S01]  /*00a0*/  LDCU.64 UR12, c[0x0][0x358] ;  /* 0x00006b00ff0c77ac */ /* 0x000e220008000a00 */
[----:B------:R-:W-:Y:S01]  /*00b0*/  IADD3 R4, PT, PT, R5, UR4, -R0 ;  /* 0x0000000405047c10 */ /* 0x000fe2000fffe800 */
[----:B------:R-:W-:Y:S01]  /*00c0*/  BSSY.RECONVERGENT B0, `(.L_x_0) ;  /* 0x0000013000007945 */ /* 0x000fe20003800200 */
[----:B------:R-:W-:Y:S02]  /*00d0*/  LOP3.LUT P1, R2, R2, 0x3, RZ, 0xc0, !PT ;  /* 0x0000000302027812 */ /* 0x000fe4000782c0ff */
[----:B------:R-:W-:-:S11]  /*00e0*/  ISETP.GT.U32.AND P0, PT, R4, -0x4, PT ;  /* 0xfffffffc0400780c */ /* 0x000fd60003f04070 */
[----:B------:R-:W-:Y:S05]  /*00f0*/  @!P1 BRA `(.L_x_1) ;  /* 0x00000000003c9947 */ /* 0x000fea0003800000 */
[----:B------:R-:W1:Y:S01]  /*0100*/  LDC.64 R12, c[0x0][0x390] ;  /* 0x0000e400ff0c7b82 */ /* 0x000e620000000a00 */
[----:B------:R-:W-:-:S07]  /*0110*/  IADD3 R2, PT, PT, -R2, RZ, RZ ;  /* 0x000000ff02027210 */ /* 0x000fce0007ffe1ff */
[----:B------:R-:W2:Y:S08]  /*0120*/  LDC.64 R14, c[0x0][0x380] ;  /* 0x0000e000ff0e7b82 */ /* 0x000eb00000000a00 */
[----:B------:R-:W3:Y:S02]  /*0130*/  LDC.64 R10, c[0x0][0x388] ;  /* 0x0000e200ff0a7b82 */ /* 0x000ee40000000a00 */
.L_x_2:
[----:B-1----:R-:W-:-:S04]  /*0140*/  IMAD.WIDE R6, R3, 0x4, R12 ;  /* 0x0000000403067825 */ /* 0x002fc800078e020c */
[C---:B--2---:R-:W-:Y:S02]  /*0150*/  IMAD.WIDE R8, R3.reuse, 0x4, R14 ;  /* 0x0000000403087825 */ /* 0x044fe400078e020e */
[----:B0-----:R-:W2:Y:S04]  /*0160*/  LDG.E R7, desc[UR12][R6.64] ;  /* 0x0000000c06077981 */ /* 0x001ea8000c1e1900 */
[----:B------:R-:W2:Y:S01]  /*0170*/  LDG.E R8, desc[UR12][R8.64] ;  /* 0x0000000c08087981 */ /* 0x000ea2000c1e1900 */
[C---:B---34-:R-:W-:Y:S01]  /*0180*/  IMAD.WIDE R4, R3.reuse, 0x4, R10 ;  /* 0x0000000403047825 */ /* 0x058fe200078e020a */
[----:B------:R-:W-:-:S03]  /*0190*/  IADD3 R3, PT, PT, R3, 0x1, RZ ;  /* 0x0000000103037810 */ /* 0x000fc60007ffe0ff */
[----:B------:R-:W-:-:S05]  /*01a0*/  VIADD R2, R2, 0x1 ;  /* 0x0000000102027836 */ /* 0x000fca0000000000 */
[----:B------:R-:W-:Y:S01]  /*01b0*/  ISETP.NE.AND P1, PT, R2, RZ, PT ;  /* 0x000000ff0200720c */ /* 0x000fe20003f25270 */
[----:B--2---:R-:W-:-:S05]  /*01c0*/  FMUL R17, R8, R7 ;  /* 0x0000000708117220 */ /* 0x004fca0000400000 */
[----:B------:R4:W-:Y:S07]  /*01d0*/  STG.E desc[UR12][R4.64], R17 ;  /* 0x0000001104007986 */ /* 0x0009ee000c10190c */
[----:B------:R-:W-:Y:S05]  /*01e0*/  @P1 BRA `(.L_x_2) ;  /* 0xfffffffc00d41947 */ /* 0x000fea000383ffff */
.L_x_1:
[----:B0-----:R-:W-:Y:S05]  /*01f0*/  BSYNC.RECONVERGENT B0 ;  /* 0x0000000000007941 */ /* 0x001fea0003800200 */
.L_x_0:
[----:B------:R-:W-:Y:S05]  /*0200*/  @P0 EXIT ;  /* 0x000000000000094d */ /* 0x000fea0003800000 */
[----:B------:R-:W0:Y:S01]  /*0210*/  LDCU.128 UR8, c[0x0][0x380] ;  /* 0x00007000ff0877ac */ /* 0x000e220008000c00 */
[----:B------:R-:W1:Y:S01]  /*0220*/  LDCU.64 UR6, c[0x0][0x390] ;  /* 0x00007200ff0677ac */ /* 0x000e620008000a00 */
[----:B0-----:R-:W-:Y:S02]  /*0230*/  UIADD3 UR8, UP0, UPT, UR8, 0x8, URZ ;  /* 0x0000000808087890 */ /* 0x001fe4000ff1e0ff */
[----:B------:R-:W-:Y:S02]  /*0240*/  UIADD3 UR4, UP2, UPT, UR10, 0x8, URZ ;  /* 0x000000080a047890 */ /* 0x000fe4000ff5e0ff */
[----:B-1----:R-:W-:Y:S02]  /*0250*/  UIADD3 UR6, UP1, UPT, UR6, 0x8, URZ ;  /* 0x0000000806067890 */ /* 0x002fe4000ff3e0ff */
[----:B------:R-:W-:Y:S02]  /*0260*/  UIADD3.X UR9, UPT, UPT, URZ, UR9, URZ, UP0, !UPT ;  /* 0x00000009ff097290 */ /* 0x000fe400087fe4ff */
[----:B------:R-:W-:-:S02]  /*0270*/  UIADD3.X UR5, UPT, UPT, URZ, UR11, URZ, UP2, !UPT ;  /* 0x0000000bff057290 */ /* 0x000fc400097fe4ff */
[----:B------:R-:W-:-:S12]  /*0280*/  UIADD3.X UR7, UPT, UPT, URZ, UR7, URZ, UP1, !UPT ;  /* 0x00000007ff077290 */ /* 0x000fd80008ffe4ff */
.L_x_3:
[----:B----4-:R-:W-:Y:S01]  /*0290*/  MOV R4, UR8 ;  /* 0x0000000800047c02 */ /* 0x010fe20008000f00 */
[----:B------:R-:W-:Y:S01]  /*02a0*/  IMAD.U32 R5, RZ, RZ, UR9 ;  /* 0x00000009ff057e24 */ /* 0x000fe2000f8e00ff */
[----:B------:R-:W-:Y:S02]  /*02b0*/  MOV R6, UR6 ;  /* 0x0000000600067c02 */ /* 0x000fe40008000f00 */
[----:B------:R-:W-:Y:S01]  /*02c0*/  MOV R7, UR7 ;  /* 0x0000000700077c02 */ /* 0x000fe20008000f00 */
[----:B------:R-:W-:-:S04]  /*02d0*/  IMAD.WIDE R4, R3, 0x4, R4 ;  /* 0x0000000403047825 */ /* 0x000fc800078e0204 */
[----:B------:R-:W-:Y:S01]  /*02e0*/  IMAD.WIDE R6, R3, 0x4, R6 ;  /* 0x0000000403067825 */ /* 0x000fe200078e0206 */
[----:B------:R-:W2:Y:S04]  /*02f0*/  LDG.E R2, desc[UR12][R4.64+-0x8] ;  /* 0xfffff80c04027981 */ /* 0x000ea8000c1e1900 */
[----:B0-----:R-:W2:Y:S01]  /*0300*/  LDG.E R11, desc[UR12][R6.64+-0x8] ;  /* 0xfffff80c060b7981 */ /* 0x001ea2000c1e1900 */
[----:B------:R-:W-:Y:S01]  /*0310*/  MOV R9, UR5 ;  /* 0x0000000500097c02 */ /* 0x000fe20008000f00 */
[----:B------:R-:W-:-:S04]  /*0320*/  IMAD.U32 R8, RZ, RZ, UR4 ;  /* 0x00000004ff087e24 */ /* 0x000fc8000f8e00ff */
[----:B------:R-:W-:-:S04]  /*0330*/  IMAD.WIDE R8, R3, 0x4, R8 ;  /* 0x0000000403087825 */ /* 0x000fc800078e0208 */
[----:B--2---:R-:W-:-:S05]  /*0340*/  FMUL R11, R2, R11 ;  /* 0x0000000b020b7220 */ /* 0x004fca0000400000 */
[----:B------:R0:W-:Y:S04]  /*0350*/  STG.E desc[UR12][R8.64+-0x8], R11 ;  /* 0xfffff80b08007986 */ /* 0x0001e8000c10190c */
[----:B------:R-:W2:Y:S04]  /*0360*/  LDG.E R2, desc[UR12][R4.64+-0x4] ;  /* 0xfffffc0c04027981 */ /* 0x000ea8000c1e1900 */
[----:B------:R-:W2:Y:S02]  /*0370*/  LDG.E R13, desc[UR12][R6.64+-0x4] ;  /* 0xfffffc0c060d7981 */ /* 0x000ea4000c1e1900 */
[----:B--2---:R-:W-:-:S05]  /*0380*/  FMUL R13, R2, R13 ;  /* 0x0000000d020d7220 */ /* 0x004fca0000400000 */
[----:B------:R0:W-:Y:S04]  /*0390*/  STG.E desc[UR12][R8.64+-0x4], R13 ;  /* 0xfffffc0d08007986 */ /* 0x0001e8000c10190c */
[----:B------:R-:W2:Y:S04]  /*03a0*/  LDG.E R2, desc[UR12][R4.64] ;  /* 0x0000000c04027981 */ /* 0x000ea8000c1e1900 */
[----:B------:R-:W2:Y:S02]  /*03b0*/  LDG.E R15, desc[UR12][R6.64] ;  /* 0x0000000c060f7981 */ /* 0x000ea4000c1e1900 */
[----:B--2---:R-:W-:-:S05]  /*03c0*/  FMUL R15, R2, R15 ;  /* 0x0000000f020f7220 */ /* 0x004fca0000400000 */
[----:B------:R0:W-:Y:S04]  /*03d0*/  STG.E desc[UR12][R8.64], R15 ;  /* 0x0000000f08007986 */ /* 0x0001e8000c10190c */
[----:B------:R-:W2:Y:S04]  /*03e0*/  LDG.E R2, desc[UR12][R4.64+0x4] ;  /* 0x0000040c04027981 */ /* 0x000ea8000c1e1900 */
[----:B------:R-:W2:Y:S01]  /*03f0*/  LDG.E R17, desc[UR12][R6.64+0x4] ;  /* 0x0000040c06117981 */ /* 0x000ea2000c1e1900 */
[----:B------:R-:W-:-:S04]  /*0400*/  IADD3 R3, PT, PT, R3, 0x4, RZ ;  /* 0x0000000403037810 */ /* 0x000fc80007ffe0ff */
[----:B------:R-:W-:Y:S01]  /*0410*/  ISETP.GE.AND P0, PT, R3, R0, PT ;  /* 0x000000000300720c */ /* 0x000fe20003f06270 */
[----:B--2---:R-:W-:-:S05]  /*0420*/  FMUL R17, R2, R17 ;  /* 0x0000001102117220 */ /* 0x004fca0000400000 */
[----:B------:R0:W-:Y:S07]  /*0430*/  STG.E desc[UR12][R8.64+0x4], R17 ;  /* 0x0000041108007986 */ /* 0x0001ee000c10190c */
[----:B------:R-:W-:Y:S05]  /*0440*/  @!P0 BRA `(.L_x_3) ;  /* 0xfffffffc00908947 */ /* 0x000fea000383ffff */
[----:B------:R-:W-:Y:S05]  /*0450*/  EXIT ;  /* 0x000000000000794d */ /* 0x000fea0003800000 */
.L_x_4:
[----:B------:R-:W-:-:S00]  /*0460*/  BRA `(.L_x_4) ;  /* 0xfffffffc00fc7947 */ /* 0x000fc0000383ffff */
[----:B------:R-:W-:-:S00]  /*0470*/  NOP ;  /* 0x0000000000007918 */ /* 0x000fc00000000000 */
        /* <DEDUP_REMOVED lines=8> */
.L_x_10:


//--------------------- .text.f                   --------------------------
	.section	.text.f,"ax",@progbits
	.align	128
        .global         f
        .type           f,@function
        .size           f,(.L_x_11 - f)
        .other          f,@"STO_CUDA_ENTRY STV_DEFAULT"
f:
.text.f:
        /* <DEDUP_REMOVED lines=17> */
[----:B------:R-:W-:-:S07]  /*0110*/  IMAD.MOV R2, RZ, RZ, -R2 ;  /* 0x000000ffff027224 */ /* 0x000fce00078e0a02 */
[----:B------:R-:W2:Y:S02]  /*0120*/  LDC.64 R8, c[0x0][0x388] ;  /* 0x0000e200ff087b82 */ /* 0x000ea40000000a00 */
.L_x_7:
[----:B--2---:R-:W-:-:S04]  /*0130*/  IMAD.WIDE R4, R3, 0x4, R8 ;  /* 0x0000000403047825 */ /* 0x004fc800078e0208 */
[C---:B-1-3--:R-:W-:Y:S02]  /*0140*/  IMAD.WIDE R6, R3.reuse, 0x4, R10 ;  /* 0x0000000403067825 */ /* 0x04afe400078e020a */
[----:B0-----:R-:W2:Y:S04]  /*0150*/  LDG.E R5, desc[UR12][R4.64] ;  /* 0x0000000c04057981 */ /* 0x001ea8000c1e1900 */
[----:B------:R-:W2:Y:S01]  /*0160*/  LDG.E R12, desc[UR12][R6.64] ;  /* 0x0000000c060c7981 */ /* 0x000ea2000c1e1900 */
[----:B------:R-:W-:Y:S01]  /*0170*/  IADD3 R2, PT, PT, R2, 0x1, RZ ;  /* 0x0000000102027810 */ /* 0x000fe20007ffe0ff */
[----:B------:R-:W-:-:S03]  /*0180*/  VIADD R3, R3, 0x1 ;  /* 0x0000000103037836 */ /* 0x000fc60000000000 */
[----:B------:R-:W-:Y:S01]  /*0190*/  ISETP.NE.AND P1, PT, R2, RZ, PT ;  /* 0x000000ff0200720c */ /* 0x000fe20003f25270 */
[----:B--2---:R-:W-:-:S05]  /*01a0*/  FADD R13, R12, R5 ;  /* 0x000000050c0d7221 */ /* 0x004fca0000000000 */
[----:B------:R3:W-:Y:S07]  /*01b0*/  STG.E desc[UR12][R6.64], R13 ;  /* 0x0000000d06007986 */ /* 0x0007ee000c10190c */
[----:B------:R-:W-:Y:S05]  /*01c0*/  @P1 BRA `(.L_x_7) ;  /* 0xfffffffc00d81947 */ /* 0x000fea000383ffff */
.L_x_6:
[----:B0-----:R-:W-:Y:S05]  /*01d0*/  BSYNC.RECONVERGENT B0 ;  /* 0x0000000000007941 */ /* 0x001fea0003800200 */
.L_x_5:
[----:B------:R-:W-:Y:S05]  /*01e0*/  @P0 EXIT ;  /* 0x000000000000094d */ /* 0x000fea0003800000 */
[----:B------:R-:W0:Y:S02]  /*01f0*/  LDCU.128 UR8, c[0x0][0x380] ;  /* 0x00007000ff0877ac */ /* 0x000e240008000c00 */
[----:B0-----:R-:W-:Y:S02]  /*0200*/  UIADD3 UR6, UP0, UPT, UR8, 0x8, URZ ;  /* 0x0000000808067890 */ /* 0x001fe4000ff1e0ff */
[----:B------:R-:W-:Y:S02]  /*0210*/  UIADD3 UR4, UP1, UPT, UR10, 0x8, URZ ;  /* 0x000000080a047890 */ /* 0x000fe4000ff3e0ff */
[----:B------:R-:W-:Y:S02]  /*0220*/  UIADD3.X UR7, UPT, UPT, URZ, UR9, URZ, UP0, !UPT ;  /* 0x00000009ff077290 */ /* 0x000fe400087fe4ff */
[----:B------:R-:W-:-:S12]  /*0230*/  UIADD3.X UR5, UPT, UPT, URZ, UR11, URZ, UP1, !UPT ;  /* 0x0000000bff057290 */ /* 0x000fd80008ffe4ff */
.L_x_8:
[----:B0-----:R-:W-:Y:S01]  /*0240*/  MOV R4, UR6 ;  /* 0x0000000600047c02 */ /* 0x001fe20008000f00 */
[----:B---3--:R-:W-:Y:S01]  /*0250*/  IMAD.U32 R6, RZ, RZ, UR4 ;  /* 0x00000004ff067e24 */ /* 0x008fe2000f8e00ff */
[----:B------:R-:W-:Y:S02]  /*0260*/  MOV R5, UR7 ;  /* 0x0000000700057c02 */ /* 0x000fe40008000f00 */
[----:B------:R-:W-:Y:S01]  /*0270*/  MOV R7, UR5 ;  /* 0x0000000500077c02 */ /* 0x000fe20008000f00 */
[----:B------:R-:W-:-:S04]  /*0280*/  IMAD.WIDE R4, R3, 0x4, R4 ;  /* 0x0000000403047825 */ /* 0x000fc800078e0204 */
[----:B------:R-:W-:Y:S01]  /*0290*/  IMAD.WIDE R6, R3, 0x4, R6 ;  /* 0x0000000403067825 */ /* 0x000fe200078e0206 */
[----:B------:R-:W2:Y:S04]  /*02a0*/  LDG.E R2, desc[UR12][R4.64+-0x8] ;  /* 0xfffff80c04027981 */ /* 0x000ea8000c1e1900 */
[----:B------:R-:W2:Y:S02]  /*02b0*/  LDG.E R9, desc[UR12][R6.64+-0x8] ;  /* 0xfffff80c06097981 */ /* 0x000ea4000c1e1900 */
[----:B--2---:R-:W-:Y:S02]  /*02c0*/  FADD R9, R2, R9 ;  /* 0x0000000902097221 */ /* 0x004fe40000000000 */
[----:B------:R-:W2:Y:S04]  /*02d0*/  LDG.E R2, desc[UR12][R4.64+-0x4] ;  /* 0xfffffc0c04027981 */ /* 0x000ea8000c1e1900 */
[----:B------:R0:W-:Y:S04]  /*02e0*/  STG.E desc[UR12][R4.64+-0x8], R9 ;  /* 0xfffff80904007986 */ /* 0x0001e8000c10190c */
[----:B------:R-:W2:Y:S02]  /*02f0*/  LDG.E R11, desc[UR12][R6.64+-0x4] ;  /* 0xfffffc0c060b7981 */ /* 0x000ea4000c1e1900 */
[----:B--2---:R-:W-:-:S02]  /*0300*/  FADD R11, R2, R11 ;  /* 0x0000000b020b7221 */ /* 0x004fc40000000000 */
[----:B------:R-:W2:Y:S04]  /*0310*/  LDG.E R2, desc[UR12][R4.64] ;  /* 0x0000000c04027981 */ /* 0x000ea8000c1e1900 */
[----:B------:R0:W-:Y:S04]  /*0320*/  STG.E desc[UR12][R4.64+-0x4], R11 ;  /* 0xfffffc0b04007986 */ /* 0x0001e8000c10190c */
[----:B------:R-:W2:Y:S02]  /*0330*/  LDG.E R13, desc[UR12][R6.64] ;  /* 0x0000000c060d7981 */ /* 0x000ea4000c1e1900 */
[----:B--2---:R-:W-:-:S02]  /*0340*/  FADD R13, R2, R13 ;  /* 0x0000000d020d7221 */ /* 0x004fc40000000000 */
[----:B------:R-:W2:Y:S04]  /*0350*/  LDG.E R2, desc[UR12][R4.64+0x4] ;  /* 0x0000040c04027981 */ /* 0x000ea8000c1e1900 */
[----:B------:R0:W-:Y:S04]  /*0360*/  STG.E desc[UR12][R4.64], R13 ;  /* 0x0000000d04007986 */ /* 0x0001e8000c10190c */
[----:B------:R-:W2:Y:S01]  /*0370*/  LDG.E R15, desc[UR12][R6.64+0x4] ;  /* 0x0000040c060f7981 */ /* 0x000ea2000c1e1900 */
[----:B------:R-:W-:-:S04]  /*0380*/  IADD3 R3, PT, PT, R3, 0x4, RZ ;  /* 0x0000000403037810 */ /* 0x000fc80007ffe0ff */
[----:B------:R-:W-:Y:S01]  /*0390*/  ISETP.GE.AND P0, PT, R3, R0, PT ;  /* 0x000000000300720c */ /* 0x000fe20003f06270 */
[----:B--2---:R-:W-:-:S05]  /*03a0*/  FADD R15, R2, R15 ;  /* 0x0000000f020f7221 */ /* 0x004fca0000000000 */
[----:B------:R0:W-:Y:S07]  /*03b0*/  STG.E desc[UR12][R4.64+0x4], R15 ;  /* 0x0000040f04007986 */ /* 0x0001ee000c10190c */
[----:B------:R-:W-:Y:S05]  /*03c0*/  @!P0 BRA `(.L_x_8) ;  /* 0xfffffffc009c8947 */ /* 0x000fea000383ffff */
[----:B------:R-:W-:Y:S05]  /*03d0*/  EXIT ;  /* 0x000000000000794d */ /* 0x000fea0003800000 */
.L_x_9:
        /* <DEDUP_REMOVED lines=10> */
.L_x_11:


//--------------------- .nv.shared.reserved.0     --------------------------
	.section	.nv.shared.reserved.0,"aw",@nobits
	.weak		__nv_reservedSMEM_offset_0_alias
	.size		__nv_reservedSMEM_offset_0_alias, 0, 64
	.other		__nv_reservedSMEM_offset_0_alias,@"STO_CUDA_RESERVED_SHARED STV_DEFAULT"
__nv_reservedSMEM_offset_0_alias:
	.zero		0
	.zero		64


//--------------------- .nv.constant0.g           --------------------------
	.section	.nv.constant0.g,"a",@progbits
	.sectionflags	@""
	.align	4
.nv.constant0.g:
	.zero		924


//--------------------- .nv.constant0.f           --------------------------
	.section	.nv.constant0.f,"a",@progbits
	.sectionflags	@""
	.align	4
.nv.constant0.f:
	.zero		916


//--------------------- SYMBOLS --------------------------

	.type		.nv.reservedSmem.offset0,@object
	.size		.nv.reservedSmem.offset0,0x4
